//
// Generated by NVIDIA NVVM Compiler
//
// Compiler Build ID: CL-36424714
// Cuda compilation tools, release 13.0, V13.0.88
// Based on NVVM 20.0.0
//

.version 9.0
.target sm_100
.address_size 64

	// .globl	_Z7computefifffPfS_ff
.extern .func  (.param .b32 func_retval0) vprintf
(
	.param .b64 vprintf_param_0,
	.param .b64 vprintf_param_1
)
;
.global .align 1 .b8 $str[7] = {37, 46, 49, 55, 103, 10};

.visible .entry _Z7computefifffPfS_ff(
	.param .f32 _Z7computefifffPfS_ff_param_0,
	.param .u32 _Z7computefifffPfS_ff_param_1,
	.param .f32 _Z7computefifffPfS_ff_param_2,
	.param .f32 _Z7computefifffPfS_ff_param_3,
	.param .f32 _Z7computefifffPfS_ff_param_4,
	.param .u64 .ptr .align 1 _Z7computefifffPfS_ff_param_5,
	.param .u64 .ptr .align 1 _Z7computefifffPfS_ff_param_6,
	.param .f32 _Z7computefifffPfS_ff_param_7,
	.param .f32 _Z7computefifffPfS_ff_param_8
)
{
	.local .align 8 .b8 	__local_depot0[8];
	.reg .b64 	%SP;
	.reg .b64 	%SPL;
	.reg .pred 	%p<27>;
	.reg .b32 	%r<29>;
	.reg .b32 	%f<119>;
	.reg .b64 	%rd<26>;
	.reg .b64 	%fd<2>;

	mov.u64 	%SPL, __local_depot0;
	cvta.local.u64 	%SP, %SPL;
	ld.param.f32 	%f118, [_Z7computefifffPfS_ff_param_0];
	ld.param.u32 	%r12, [_Z7computefifffPfS_ff_param_1];
	ld.param.f32 	%f17, [_Z7computefifffPfS_ff_param_2];
	ld.param.f32 	%f18, [_Z7computefifffPfS_ff_param_3];
	ld.param.f32 	%f19, [_Z7computefifffPfS_ff_param_4];
	ld.param.u64 	%rd9, [_Z7computefifffPfS_ff_param_5];
	ld.param.u64 	%rd10, [_Z7computefifffPfS_ff_param_6];
	ld.param.f32 	%f15, [_Z7computefifffPfS_ff_param_7];
	ld.param.f32 	%f16, [_Z7computefifffPfS_ff_param_8];
	cvta.to.global.u64 	%rd1, %rd10;
	cvta.to.global.u64 	%rd2, %rd9;
	div.rn.f32 	%f20, %f18, %f19;
	sub.f32 	%f21, %f17, %f20;
	mov.f32 	%f22, 0f00000050;
	mov.f32 	%f23, 0f00000000;
	div.rn.f32 	%f24, %f23, %f22;
	mul.f32 	%f25, %f24, %f24;
	fma.rn.f32 	%f26, %f25, 0f3B33710B, 0fBC807748;
	fma.rn.f32 	%f27, %f26, %f25, 0f3D2CDAB2;
	fma.rn.f32 	%f28, %f27, %f25, 0fBD992D10;
	fma.rn.f32 	%f29, %f28, %f25, 0f3DD9EA6C;
	fma.rn.f32 	%f30, %f29, %f25, 0fBE117CB1;
	fma.rn.f32 	%f31, %f30, %f25, 0f3E4CBCE0;
	fma.rn.f32 	%f32, %f31, %f25, 0fBEAAAA7D;
	mul.f32 	%f33, %f25, %f32;
	fma.rn.f32 	%f34, %f33, %f24, %f24;
	abs.f32 	%f35, %f34;
	add.f32 	%f36, %f21, %f35;
	setp.neu.f32 	%p1, %f118, %f36;
	setp.lt.s32 	%p2, %r12, 1;
	or.pred  	%p3, %p1, %p2;
	@%p3 bra 	$L__BB0_12;
	fma.rn.f32 	%f1, %f16, 0f00001C9F, %f15;
	and.b32  	%r1, %r12, 7;
	setp.lt.u32 	%p4, %r12, 8;
	mov.b32 	%r27, 0;
	@%p4 bra 	$L__BB0_4;
	and.b32  	%r27, %r12, 2147483640;
	neg.s32 	%r25, %r27;
	add.s64 	%rd25, %rd2, 16;
	add.s64 	%rd24, %rd1, 16;
$L__BB0_3:
	.pragma "nounroll";
	mov.b32 	%r14, -2147483635;
	st.global.u32 	[%rd25+-16], %r14;
	mov.b32 	%r15, -2147483507;
	st.global.u32 	[%rd24+-16], %r15;
	ld.global.f32 	%f38, [%rd25+-16];
	mul.f32 	%f39, %f38, 0f8000008D;
	div.rn.f32 	%f40, %f39, %f1;
	add.f32 	%f41, %f118, %f40;
	setp.ltu.f32 	%p5, %f41, 0f00000000;
	selp.f32 	%f42, %f41, 0f3F800000, %p5;
	st.global.u32 	[%rd25+-12], %r14;
	st.global.u32 	[%rd24+-12], %r15;
	ld.global.f32 	%f43, [%rd25+-12];
	mul.f32 	%f44, %f43, 0f8000008D;
	div.rn.f32 	%f45, %f44, %f1;
	add.f32 	%f46, %f42, %f45;
	setp.ltu.f32 	%p6, %f46, 0f00000000;
	selp.f32 	%f47, %f46, 0f3F800000, %p6;
	st.global.u32 	[%rd25+-8], %r14;
	st.global.u32 	[%rd24+-8], %r15;
	ld.global.f32 	%f48, [%rd25+-8];
	mul.f32 	%f49, %f48, 0f8000008D;
	div.rn.f32 	%f50, %f49, %f1;
	add.f32 	%f51, %f47, %f50;
	setp.ltu.f32 	%p7, %f51, 0f00000000;
	selp.f32 	%f52, %f51, 0f3F800000, %p7;
	st.global.u32 	[%rd25+-4], %r14;
	st.global.u32 	[%rd24+-4], %r15;
	ld.global.f32 	%f53, [%rd25+-4];
	mul.f32 	%f54, %f53, 0f8000008D;
	div.rn.f32 	%f55, %f54, %f1;
	add.f32 	%f56, %f52, %f55;
	setp.ltu.f32 	%p8, %f56, 0f00000000;
	selp.f32 	%f57, %f56, 0f3F800000, %p8;
	st.global.u32 	[%rd25], %r14;
	st.global.u32 	[%rd24], %r15;
	ld.global.f32 	%f58, [%rd25];
	mul.f32 	%f59, %f58, 0f8000008D;
	div.rn.f32 	%f60, %f59, %f1;
	add.f32 	%f61, %f57, %f60;
	setp.ltu.f32 	%p9, %f61, 0f00000000;
	selp.f32 	%f62, %f61, 0f3F800000, %p9;
	st.global.u32 	[%rd25+4], %r14;
	st.global.u32 	[%rd24+4], %r15;
	ld.global.f32 	%f63, [%rd25+4];
	mul.f32 	%f64, %f63, 0f8000008D;
	div.rn.f32 	%f65, %f64, %f1;
	add.f32 	%f66, %f62, %f65;
	setp.ltu.f32 	%p10, %f66, 0f00000000;
	selp.f32 	%f67, %f66, 0f3F800000, %p10;
	st.global.u32 	[%rd25+8], %r14;
	st.global.u32 	[%rd24+8], %r15;
	ld.global.f32 	%f68, [%rd25+8];
	mul.f32 	%f69, %f68, 0f8000008D;
	div.rn.f32 	%f70, %f69, %f1;
	add.f32 	%f71, %f67, %f70;
	setp.ltu.f32 	%p11, %f71, 0f00000000;
	selp.f32 	%f72, %f71, 0f3F800000, %p11;
	st.global.u32 	[%rd25+12], %r14;
	st.global.u32 	[%rd24+12], %r15;
	ld.global.f32 	%f73, [%rd25+12];
	mul.f32 	%f74, %f73, 0f8000008D;
	div.rn.f32 	%f75, %f74, %f1;
	add.f32 	%f76, %f72, %f75;
	setp.ltu.f32 	%p12, %f76, 0f00000000;
	selp.f32 	%f118, %f76, 0f3F800000, %p12;
	add.s32 	%r25, %r25, 8;
	add.s64 	%rd25, %rd25, 32;
	add.s64 	%rd24, %rd24, 32;
	setp.ne.s32 	%p13, %r25, 0;
	@%p13 bra 	$L__BB0_3;
$L__BB0_4:
	setp.eq.s32 	%p14, %r1, 0;
	@%p14 bra 	$L__BB0_12;
	and.b32  	%r7, %r12, 3;
	setp.lt.u32 	%p15, %r1, 4;
	@%p15 bra 	$L__BB0_7;
	mul.wide.u32 	%rd11, %r27, 4;
	add.s64 	%rd12, %rd2, %rd11;
	mov.b32 	%r16, -2147483635;
	st.global.u32 	[%rd12], %r16;
	add.s64 	%rd13, %rd1, %rd11;
	mov.b32 	%r17, -2147483507;
	st.global.u32 	[%rd13], %r17;
	ld.global.f32 	%f78, [%rd12];
	mul.f32 	%f79, %f78, 0f8000008D;
	div.rn.f32 	%f80, %f79, %f1;
	add.f32 	%f81, %f118, %f80;
	setp.ltu.f32 	%p16, %f81, 0f00000000;
	selp.f32 	%f82, %f81, 0f3F800000, %p16;
	st.global.u32 	[%rd12+4], %r16;
	st.global.u32 	[%rd13+4], %r17;
	ld.global.f32 	%f83, [%rd12+4];
	mul.f32 	%f84, %f83, 0f8000008D;
	div.rn.f32 	%f85, %f84, %f1;
	add.f32 	%f86, %f82, %f85;
	setp.ltu.f32 	%p17, %f86, 0f00000000;
	selp.f32 	%f87, %f86, 0f3F800000, %p17;
	st.global.u32 	[%rd12+8], %r16;
	st.global.u32 	[%rd13+8], %r17;
	ld.global.f32 	%f88, [%rd12+8];
	mul.f32 	%f89, %f88, 0f8000008D;
	div.rn.f32 	%f90, %f89, %f1;
	add.f32 	%f91, %f87, %f90;
	setp.ltu.f32 	%p18, %f91, 0f00000000;
	selp.f32 	%f92, %f91, 0f3F800000, %p18;
	st.global.u32 	[%rd12+12], %r16;
	st.global.u32 	[%rd13+12], %r17;
	ld.global.f32 	%f93, [%rd12+12];
	mul.f32 	%f94, %f93, 0f8000008D;
	div.rn.f32 	%f95, %f94, %f1;
	add.f32 	%f96, %f92, %f95;
	setp.ltu.f32 	%p19, %f96, 0f00000000;
	selp.f32 	%f118, %f96, 0f3F800000, %p19;
	add.s32 	%r27, %r27, 4;
$L__BB0_7:
	setp.eq.s32 	%p20, %r7, 0;
	@%p20 bra 	$L__BB0_12;
	setp.eq.s32 	%p21, %r7, 1;
	@%p21 bra 	$L__BB0_10;
	mul.wide.u32 	%rd14, %r27, 4;
	add.s64 	%rd15, %rd2, %rd14;
	mov.b32 	%r18, -2147483635;
	st.global.u32 	[%rd15], %r18;
	add.s64 	%rd16, %rd1, %rd14;
	mov.b32 	%r19, -2147483507;
	st.global.u32 	[%rd16], %r19;
	ld.global.f32 	%f98, [%rd15];
	mul.f32 	%f99, %f98, 0f8000008D;
	div.rn.f32 	%f100, %f99, %f1;
	add.f32 	%f101, %f118, %f100;
	setp.ltu.f32 	%p22, %f101, 0f00000000;
	selp.f32 	%f102, %f101, 0f3F800000, %p22;
	st.global.u32 	[%rd15+4], %r18;
	st.global.u32 	[%rd16+4], %r19;
	ld.global.f32 	%f103, [%rd15+4];
	mul.f32 	%f104, %f103, 0f8000008D;
	div.rn.f32 	%f105, %f104, %f1;
	add.f32 	%f106, %f102, %f105;
	setp.ltu.f32 	%p23, %f106, 0f00000000;
	selp.f32 	%f118, %f106, 0f3F800000, %p23;
	add.s32 	%r27, %r27, 2;
$L__BB0_10:
	and.b32  	%r20, %r12, 1;
	setp.eq.b32 	%p24, %r20, 1;
	not.pred 	%p25, %p24;
	@%p25 bra 	$L__BB0_12;
	mul.wide.u32 	%rd17, %r27, 4;
	add.s64 	%rd18, %rd2, %rd17;
	mov.b32 	%r21, -2147483635;
	st.global.u32 	[%rd18], %r21;
	add.s64 	%rd19, %rd1, %rd17;
	mov.b32 	%r22, -2147483507;
	st.global.u32 	[%rd19], %r22;
	ld.global.f32 	%f107, [%rd18];
	mul.f32 	%f108, %f107, 0f8000008D;
	div.rn.f32 	%f109, %f108, %f1;
	add.f32 	%f110, %f118, %f109;
	setp.ltu.f32 	%p26, %f110, 0f00000000;
	selp.f32 	%f118, %f110, 0f3F800000, %p26;
$L__BB0_12:
	add.u64 	%rd20, %SP, 0;
	add.u64 	%rd21, %SPL, 0;
	cvt.f64.f32 	%fd1, %f118;
	st.local.f64 	[%rd21], %fd1;
	mov.u64 	%rd22, $str;
	cvta.global.u64 	%rd23, %rd22;
	{ // callseq 0, 0
	.param .b64 param0;
	st.param.b64 	[param0], %rd23;
	.param .b64 param1;
	st.param.b64 	[param1], %rd20;
	.param .b32 retval0;
	call.uni (retval0), 
	vprintf, 
	(
	param0, 
	param1
	);
	ld.param.b32 	%r23, [retval0];
	} // callseq 0
	ret;

}


// ===== COMPILED SASS (sm_100) =====

	.target	sm_100

	.elftype	@"ET_EXEC"


//--------------------- .note.nv.tkinfo           --------------------------
	.section	.note.nv.tkinfo,"",@"SHT_NOTE"
	.sectionflags	@"SHF_NOTE_NV_TKINFO"
	.tkinfo
        /*0018*/ 	.word	0x00000002
        /*0030*/ 	.string	""
        /*0030*/ 	.string	"ptxas"
        /*0030*/ 	.string	"Cuda compilation tools, release 13.0, V13.0.88"
        /*0030*/ 	.string	"Build cuda_13.0.r13.0/compiler.36424714_0"
        /*0030*/ 	.string	"-arch sm_100 -m 64 "



//--------------------- .note.nv.cuinfo           --------------------------
	.section	.note.nv.cuinfo,"",@"SHT_NOTE"
	.sectionflags	@"SHF_NOTE_NV_CUINFO"
        /*0018*/ 	.short	0x0002
        /*001a*/ 	.short	0x0064
        /*001c*/ 	.short	0x0082
	.zero		2


//--------------------- .nv.info                  --------------------------
	.section	.nv.info,"",@"SHT_CUDA_INFO"
	.align	4


	//----- nvinfo : EIATTR_REGCOUNT
	.align		4
        /*0000*/ 	.byte	0x04, 0x2f
        /*0002*/ 	.short	(.L_2 - .L_1)
	.align		4
.L_1:
        /*0004*/ 	.word	index@(_Z7computefifffPfS_ff)
        /*0008*/ 	.word	0x00000019


	//----- nvinfo : EIATTR_FRAME_SIZE
	.align		4
.L_2:
        /*000c*/ 	.byte	0x04, 0x11
        /*000e*/ 	.short	(.L_4 - .L_3)
	.align		4
.L_3:
        /*0010*/ 	.word	index@($__internal_0_$__cuda_sm3x_div_rn_noftz_f32_slowpath)
        /*0014*/ 	.word	0x00000008


	//----- nvinfo : EIATTR_FRAME_SIZE
	.align		4
.L_4:
        /*0018*/ 	.byte	0x04, 0x11
        /*001a*/ 	.short	(.L_6 - .L_5)
	.align		4
.L_5:
        /*001c*/ 	.word	index@(_Z7computefifffPfS_ff)
        /*0020*/ 	.word	0x00000008


	//----- nvinfo : EIATTR_MIN_STACK_SIZE
	.align		4
.L_6:
        /*0024*/ 	.byte	0x04, 0x12
        /*0026*/ 	.short	(.L_8 - .L_7)
	.align		4
.L_7:
        /*0028*/ 	.word	index@(_Z7computefifffPfS_ff)
        /*002c*/ 	.word	0x00000008
.L_8:


//--------------------- .nv.compat                --------------------------
	.section	.nv.compat,"",@"SHT_CUDA_COMPAT_INFO"
	.align	4
        /*0000*/ 	.byte	0x02, 0x09, 0x00, 0x00, 0x02, 0x02, 0x01, 0x00, 0x02, 0x05, 0x05, 0x00, 0x03, 0x07, 0x01, 0x01
        /*0010*/ 	.byte	0x02, 0x03, 0x00, 0x00, 0x02, 0x06, 0x01, 0x00, 0x04, 0x0b, 0x08, 0x00, 0x01, 0x00, 0x00, 0x00
        /*0020*/ 	.byte	0x00, 0x00, 0x00, 0x00


//--------------------- .nv.info._Z7computefifffPfS_ff --------------------------
	.section	.nv.info._Z7computefifffPfS_ff,"",@"SHT_CUDA_INFO"
	.sectionflags	@""
	.align	4


	//----- nvinfo : EIATTR_CUDA_API_VERSION
	.align		4
        /*0000*/ 	.byte	0x04, 0x37
        /*0002*/ 	.short	(.L_10 - .L_9)
.L_9:
        /*0004*/ 	.word	0x00000082


	//----- nvinfo : EIATTR_KPARAM_INFO
	.align		4
.L_10:
        /*0008*/ 	.byte	0x04, 0x17
        /*000a*/ 	.short	(.L_12 - .L_11)
.L_11:
        /*000c*/ 	.word	0x00000000
        /*0010*/ 	.short	0x0008
        /*0012*/ 	.short	0x002c
        /*0014*/ 	.byte	0x00, 0xf0, 0x11, 0x00


	//----- nvinfo : EIATTR_KPARAM_INFO
	.align		4
.L_12:
        /*0018*/ 	.byte	0x04, 0x17
        /*001a*/ 	.short	(.L_14 - .L_13)
.L_13:
        /*001c*/ 	.word	0x00000000
        /*0020*/ 	.short	0x0007
        /*0022*/ 	.short	0x0028
        /*0024*/ 	.byte	0x00, 0xf0, 0x11, 0x00


	//----- nvinfo : EIATTR_KPARAM_INFO
	.align		4
.L_14:
        /*0028*/ 	.byte	0x04, 0x17
        /*002a*/ 	.short	(.L_16 - .L_15)
.L_15:
        /*002c*/ 	.word	0x00000000
        /*0030*/ 	.short	0x0006
        /*0032*/ 	.short	0x0020
        /*0034*/ 	.byte	0x00, 0xf5, 0x21, 0x00


	//----- nvinfo : EIATTR_KPARAM_INFO
	.align		4
.L_16:
        /*0038*/ 	.byte	0x04, 0x17
        /*003a*/ 	.short	(.L_18 - .L_17)
.L_17:
        /*003c*/ 	.word	0x00000000
        /*0040*/ 	.short	0x0005
        /*0042*/ 	.short	0x0018
        /*0044*/ 	.byte	0x00, 0xf5, 0x21, 0x00


	//----- nvinfo : EIATTR_KPARAM_INFO
	.align		4
.L_18:
        /*0048*/ 	.byte	0x04, 0x17
        /*004a*/ 	.short	(.L_20 - .L_19)
.L_19:
        /*004c*/ 	.word	0x00000000
        /*0050*/ 	.short	0x0004
        /*0052*/ 	.short	0x0010
        /*0054*/ 	.byte	0x00, 0xf0, 0x11, 0x00


	//----- nvinfo : EIATTR_KPARAM_INFO
	.align		4
.L_20:
        /*0058*/ 	.byte	0x04, 0x17
        /*005a*/ 	.short	(.L_22 - .L_21)
.L_21:
        /*005c*/ 	.word	0x00000000
        /*0060*/ 	.short	0x0003
        /*0062*/ 	.short	0x000c
        /*0064*/ 	.byte	0x00, 0xf0, 0x11, 0x00


	//----- nvinfo : EIATTR_KPARAM_INFO
	.align		4
.L_22:
        /*0068*/ 	.byte	0x04, 0x17
        /*006a*/ 	.short	(.L_24 - .L_23)
.L_23:
        /*006c*/ 	.word	0x00000000
        /*0070*/ 	.short	0x0002
        /*0072*/ 	.short	0x0008
        /*0074*/ 	.byte	0x00, 0xf0, 0x11, 0x00


	//----- nvinfo : EIATTR_KPARAM_INFO
	.align		4
.L_24:
        /*0078*/ 	.byte	0x04, 0x17
        /*007a*/ 	.short	(.L_26 - .L_25)
.L_25:
        /*007c*/ 	.word	0x00000000
        /*0080*/ 	.short	0x0001
        /*0082*/ 	.short	0x0004
        /*0084*/ 	.byte	0x00, 0xf0, 0x11, 0x00


	//----- nvinfo : EIATTR_KPARAM_INFO
	.align		4
.L_26:
        /*0088*/ 	.byte	0x04, 0x17
        /*008a*/ 	.short	(.L_28 - .L_27)
.L_27:
        /*008c*/ 	.word	0x00000000
        /*0090*/ 	.short	0x0000
        /*0092*/ 	.short	0x0000
        /*0094*/ 	.byte	0x00, 0xf0, 0x11, 0x00


	//----- nvinfo : EIATTR_SPARSE_MMA_MASK
	.align		4
.L_28:
        /*0098*/ 	.byte	0x03, 0x50
        /*009a*/ 	.short	0x0000


	//----- nvinfo : EIATTR_MAXREG_COUNT
	.align		4
        /*009c*/ 	.byte	0x03, 0x1b
        /*009e*/ 	.short	0x00ff


	//----- nvinfo : EIATTR_EXTERNS
	.align		4
        /*00a0*/ 	.byte	0x04, 0x0f
        /*00a2*/ 	.short	(.L_30 - .L_29)


	//   ....[0]....
	.align		4
.L_29:
        /*00a4*/ 	.word	index@(vprintf)


	//----- nvinfo : EIATTR_MERCURY_ISA_VERSION
	.align		4
.L_30:
        /*00a8*/ 	.byte	0x03, 0x5f
        /*00aa*/ 	.short	0x0101


	//----- nvinfo : EIATTR_VRC_CTA_INIT_COUNT
	.align		4
        /*00ac*/ 	.byte	0x02, 0x4a
	.zero		1
	.zero		1


	//----- nvinfo : EIATTR_SYSCALL_OFFSETS
	.align		4
        /*00b0*/ 	.byte	0x04, 0x46
        /*00b2*/ 	.short	(.L_32 - .L_31)


	//   ....[0]....
.L_31:
        /*00b4*/ 	.word	0x00001a50


	//----- nvinfo : EIATTR_EXIT_INSTR_OFFSETS
	.align		4
.L_32:
        /*00b8*/ 	.byte	0x04, 0x1c
        /*00ba*/ 	.short	(.L_34 - .L_33)


	//   ....[0]....
.L_33:
        /*00bc*/ 	.word	0x00001a60


	//----- nvinfo : EIATTR_CRS_STACK_SIZE
	.align		4
.L_34:
        /*00c0*/ 	.byte	0x04, 0x1e
        /*00c2*/ 	.short	(.L_36 - .L_35)
.L_35:
        /*00c4*/ 	.word	0x00000000


	//----- nvinfo : EIATTR_CBANK_PARAM_SIZE
	.align		4
.L_36:
        /*00c8*/ 	.byte	0x03, 0x19
        /*00ca*/ 	.short	0x0030


	//----- nvinfo : EIATTR_PARAM_CBANK
	.align		4
        /*00cc*/ 	.byte	0x04, 0x0a
        /*00ce*/ 	.short	(.L_38 - .L_37)
	.align		4
.L_37:
        /*00d0*/ 	.word	index@(.nv.constant0._Z7computefifffPfS_ff)
        /*00d4*/ 	.short	0x0380
        /*00d6*/ 	.short	0x0030


	//----- nvinfo : EIATTR_SW_WAR
	.align		4
.L_38:
        /*00d8*/ 	.byte	0x04, 0x36
        /*00da*/ 	.short	(.L_40 - .L_39)
.L_39:
        /*00dc*/ 	.word	0x00000008
.L_40:


//--------------------- .nv.callgraph             --------------------------
	.section	.nv.callgraph,"",@"SHT_CUDA_CALLGRAPH"
	.align	4
	.sectionentsize	8
	.align		4
        /*0000*/ 	.word	0x00000000
	.align		4
        /*0004*/ 	.word	0xffffffff
	.align		4
        /*0008*/ 	.word	index@(_Z7computefifffPfS_ff)
	.align		4
        /*000c*/ 	.word	index@(vprintf)
	.align		4
        /*0010*/ 	.word	0x00000000
	.align		4
        /*0014*/ 	.word	0xfffffffe
	.align		4
        /*0018*/ 	.word	0x00000000
	.align		4
        /*001c*/ 	.word	0xfffffffd
	.align		4
        /*0020*/ 	.word	0x00000000
	.align		4
        /*0024*/ 	.word	0xfffffffc


//--------------------- .nv.constant4             --------------------------
	.section	.nv.constant4,"a",@progbits
	.align	8
	.align		8
.nv.constant4:
        /*0000*/ 	.dword	vprintf
	.align		8
        /*0008*/ 	.dword	$str


//--------------------- .text._Z7computefifffPfS_ff --------------------------
	.section	.text._Z7computefifffPfS_ff,"ax",@progbits
	.align	128
        .global         _Z7computefifffPfS_ff
        .type           _Z7computefifffPfS_ff,@function
        .size           _Z7computefifffPfS_ff,(.L_x_32 - _Z7computefifffPfS_ff)
        .other          _Z7computefifffPfS_ff,@"STO_CUDA_ENTRY STV_DEFAULT"
_Z7computefifffPfS_ff:
.text._Z7computefifffPfS_ff:
[----:B------:R-:W0:Y:S08]  /*0000*/  LDC R1, c[0x0][0x37c] ;  /* 0x0000df00ff017b82 */ /* 0x000e300000000800 */
[----:B------:R-:W1:Y:S01]  /*0010*/  LDC R5, c[0x0][0x390] ;  /* 0x0000e400ff057b82 */ /* 0x000e620000000800 */
[----:B------:R-:W2:Y:S01]  /*0020*/  LDCU UR6, c[0x0][0x38c] ;  /* 0x00007180ff0677ac */ /* 0x000ea20008000800 */
[----:B0-----:R-:W-:Y:S01]  /*0030*/  IADD3 R1, PT, PT, R1, -0x8, RZ ;  /* 0xfffffff801017810 */ /* 0x001fe20007ffe0ff */
[----:B------:R-:W0:Y:S01]  /*0040*/  LDCU UR4, c[0x0][0x2f8] ;  /* 0x00005f00ff0477ac */ /* 0x000e220008000800 */
[----:B------:R-:W3:Y:S01]  /*0050*/  LDCU UR5, c[0x0][0x2fc] ;  /* 0x00005f80ff0577ac */ /* 0x000ee20008000800 */
[----:B------:R-:W4:Y:S01]  /*0060*/  LDCU UR7, c[0x0][0x380] ;  /* 0x00007000ff0777ac */ /* 0x000f220008000800 */
[----:B--2---:R-:W-:-:S02]  /*0070*/  MOV R8, UR6 ;  /* 0x0000000600087c02 */ /* 0x004fc40008000f00 */
[----:B0-----:R-:W-:Y:S01]  /*0080*/  IADD3 R6, P1, PT, R1, UR4, RZ ;  /* 0x0000000401067c10 */ /* 0x001fe2000ff3e0ff */
[----:B-1----:R-:W0:Y:S03]  /*0090*/  MUFU.RCP R0, R5 ;  /* 0x0000000500007308 */ /* 0x002e260000001000 */
[----:B---3--:R-:W-:-:S05]  /*00a0*/  IADD3.X R7, PT, PT, RZ, UR5, RZ, P1, !PT ;  /* 0x00000005ff077c10 */ /* 0x008fca0008ffe4ff */
[----:B------:R-:W1:Y:S01]  /*00b0*/  FCHK P0, R8, R5 ;  /* 0x0000000508007302 */ /* 0x000e620000000000 */
[----:B0-----:R-:W-:-:S04]  /*00c0*/  FFMA R3, R0, -R5, 1 ;  /* 0x3f80000000037423 */ /* 0x001fc80000000805 */
[----:B------:R-:W-:-:S04]  /*00d0*/  FFMA R0, R0, R3, R0 ;  /* 0x0000000300007223 */ /* 0x000fc80000000000 */
[----:B------:R-:W-:-:S04]  /*00e0*/  FFMA R3, R0, UR6, RZ ;  /* 0x0000000600037c23 */ /* 0x000fc800080000ff */
[----:B------:R-:W-:-:S04]  /*00f0*/  FFMA R2, R3, -R5, UR6 ;  /* 0x0000000603027e23 */ /* 0x000fc80008000805 */
[----:B------:R-:W-:Y:S01]  /*0100*/  FFMA R4, R0, R2, R3 ;  /* 0x0000000200047223 */ /* 0x000fe20000000003 */
[----:B----4-:R-:W-:Y:S01]  /*0110*/  IMAD.U32 R0, RZ, RZ, UR7 ;  /* 0x00000007ff007e24 */ /* 0x010fe2000f8e00ff */
[----:B-1----:R-:W-:Y:S06]  /*0120*/  @!P0 BRA `(.L_x_0) ;  /* 0x0000000000148947 */ /* 0x002fec0003800000 */
[----:B------:R-:W0:Y:S01]  /*0130*/  LDC R2, c[0x0][0x38c] ;  /* 0x0000e300ff027b82 */ /* 0x000e220000000800 */
[----:B------:R-:W-:-:S07]  /*0140*/  MOV R12, 0x170 ;  /* 0x00000170000c7802 */ /* 0x000fce0000000f00 */
[----:B------:R-:W1:Y:S02]  /*0150*/  LDC R3, c[0x0][0x390] ;  /* 0x0000e400ff037b82 */ /* 0x000e640000000800 */
[----:B01----:R-:W-:Y:S05]  /*0160*/  CALL.REL.NOINC `($__internal_0_$__cuda_sm3x_div_rn_noftz_f32_slowpath) ;  /* 0x0000001800407944 */ /* 0x003fea0003c00000 */
[----:B------:R-:W-:-:S07]  /*0170*/  MOV R4, R11 ;  /* 0x0000000b00047202 */ /* 0x000fce0000000f00 */
.L_x_0:
[----:B------:R-:W-:Y:S01]  /*0180*/  HFMA2 R2, -RZ, RZ, 0, 4.76837158203125e-06 ;  /* 0x00000050ff027431 */ /* 0x000fe200000001ff */
[----:B------:R-:W0:Y:S01]  /*0190*/  LDCU UR4, c[0x0][0x388] ;  /* 0x00007100ff0477ac */ /* 0x000e220008000800 */
[----:B------:R-:W-:Y:S01]  /*01a0*/  IMAD.MOV.U32 R3, RZ, RZ, 0x7f800000 ;  /* 0x7f800000ff037424 */ /* 0x000fe200078e00ff */
[----:B------:R-:W1:Y:S03]  /*01b0*/  FCHK P0, RZ, 1.1210387714598536567e-43 ;  /* 0x00000050ff007902 */ /* 0x000e660000000000 */
[----:B------:R-:W-:-:S04]  /*01c0*/  FFMA R2, R3, -R2, 1 ;  /* 0x3f80000003027423 */ /* 0x000fc80000000802 */
[----:B------:R-:W-:-:S04]  /*01d0*/  FFMA R3, R2, R3, +INF ;  /* 0x7f80000002037423 */ /* 0x000fc80000000003 */
[----:B------:R-:W-:Y:S01]  /*01e0*/  FFMA R2, RZ, R3, RZ ;  /* 0x00000003ff027223 */ /* 0x000fe200000000ff */
[----:B0-----:R-:W-:-:S03]  /*01f0*/  FADD R4, -R4, UR4 ;  /* 0x0000000404047e21 */ /* 0x001fc60008000100 */
[----:B------:R-:W-:-:S04]  /*0200*/  FFMA R5, R2, -1.1210387714598536567e-43, RZ ;  /* 0x8000005002057823 */ /* 0x000fc800000000ff */
[----:B------:R-:W-:Y:S01]  /*0210*/  FFMA R2, R3, R5, R2 ;  /* 0x0000000503027223 */ /* 0x000fe20000000002 */
[----:B-1----:R-:W-:Y:S06]  /*0220*/  @!P0 BRA `(.L_x_1) ;  /* 0x0000000000148947 */ /* 0x002fec0003800000 */
[----:B------:R-:W-:Y:S01]  /*0230*/  MOV R2, RZ ;  /* 0x000000ff00027202 */ /* 0x000fe20000000f00 */
[----:B------:R-:W-:Y:S01]  /*0240*/  IMAD.MOV.U32 R3, RZ, RZ, 0x50 ;  /* 0x00000050ff037424 */ /* 0x000fe200078e00ff */
[----:B------:R-:W-:-:S07]  /*0250*/  MOV R12, 0x270 ;  /* 0x00000270000c7802 */ /* 0x000fce0000000f00 */
[----:B------:R-:W-:Y:S05]  /*0260*/  CALL.REL.NOINC `($__internal_0_$__cuda_sm3x_div_rn_noftz_f32_slowpath) ;  /* 0x0000001800007944 */ /* 0x000fea0003c00000 */
[----:B------:R-:W-:-:S07]  /*0270*/  MOV R2, R11 ;  /* 0x0000000b00027202 */ /* 0x000fce0000000f00 */
.L_x_1:
[----:B------:R-:W-:Y:S01]  /*0280*/  MOV R8, 0x3b33710b ;  /* 0x3b33710b00087802 */ /* 0x000fe20000000f00 */
[----:B------:R-:W-:Y:S01]  /*0290*/  FMUL R3, R2, R2 ;  /* 0x0000000202037220 */ /* 0x000fe20000400000 */
[----:B------:R-:W0:Y:S03]  /*02a0*/  LDC.64 R10, c[0x0][0x380] ;  /* 0x0000e000ff0a7b82 */ /* 0x000e260000000a00 */
[----:B------:R-:W-:-:S04]  /*02b0*/  FFMA R8, R3, R8, -0.015681877732276916504 ;  /* 0xbc80774803087423 */ /* 0x000fc80000000008 */
[----:B------:R-:W-:-:S04]  /*02c0*/  FFMA R8, R3, R8, 0.042200751602649688721 ;  /* 0x3d2cdab203087423 */ /* 0x000fc80000000008 */
[----:B------:R-:W-:-:S04]  /*02d0*/  FFMA R8, R3, R8, -0.074792981147766113281 ;  /* 0xbd992d1003087423 */ /* 0x000fc80000000008 */
[----:B------:R-:W-:-:S04]  /*02e0*/  FFMA R8, R3, R8, 0.10640415549278259277 ;  /* 0x3dd9ea6c03087423 */ /* 0x000fc80000000008 */
[----:B------:R-:W-:-:S04]  /*02f0*/  FFMA R8, R3, R8, -0.14207722246646881104 ;  /* 0xbe117cb103087423 */ /* 0x000fc80000000008 */
[----:B------:R-:W-:Y:S01]  /*0300*/  FFMA R8, R3, R8, 0.19993925094604492188 ;  /* 0x3e4cbce003087423 */ /* 0x000fe20000000008 */
[----:B0-----:R-:W-:-:S03]  /*0310*/  ISETP.GE.AND P0, PT, R11, 0x1, PT ;  /* 0x000000010b00780c */ /* 0x001fc60003f06270 */
[----:B------:R-:W-:-:S04]  /*0320*/  FFMA R8, R3, R8, -0.33333197236061096191 ;  /* 0xbeaaaa7d03087423 */ /* 0x000fc80000000008 */
[----:B------:R-:W-:-:S04]  /*0330*/  FMUL R3, R3, R8 ;  /* 0x0000000803037220 */ /* 0x000fc80000400000 */
[----:B------:R-:W-:-:S04]  /*0340*/  FFMA R3, R3, R2, R2 ;  /* 0x0000000203037223 */ /* 0x000fc80000000002 */
[----:B------:R-:W-:-:S05]  /*0350*/  FADD R3, R4, |R3| ;  /* 0x4000000304037221 */ /* 0x000fca0000000000 */
[----:B------:R-:W-:-:S13]  /*0360*/  FSETP.NEU.OR P0, PT, R3, R10, !P0 ;  /* 0x0000000a0300720b */ /* 0x000fda000470d400 */
[----:B------:R-:W-:Y:S05]  /*0370*/  @P0 BRA `(.L_x_2) ;  /* 0x0000001400940947 */ /* 0x000fea0003800000 */
[----:B------:R-:W0:Y:S01]  /*0380*/  LDC.64 R2, c[0x0][0x3a8] ;  /* 0x0000ea00ff027b82 */ /* 0x000e220000000a00 */
[C---:B------:R-:W-:Y:S01]  /*0390*/  ISETP.GE.U32.AND P0, PT, R11.reuse, 0x8, PT ;  /* 0x000000080b00780c */ /* 0x040fe20003f06070 */
[----:B------:R-:W1:Y:S01]  /*03a0*/  LDCU.64 UR8, c[0x0][0x358] ;  /* 0x00006b00ff0877ac */ /* 0x000e620008000a00 */
[----:B------:R-:W-:Y:S01]  /*03b0*/  LOP3.LUT R19, R11, 0x7, RZ, 0xc0, !PT ;  /* 0x000000070b137812 */ /* 0x000fe200078ec0ff */
[----:B------:R-:W-:Y:S02]  /*03c0*/  IMAD.MOV.U32 R10, RZ, RZ, RZ ;  /* 0x000000ffff0a7224 */ /* 0x000fe400078e00ff */
[----:B0-----:R-:W-:-:S08]  /*03d0*/  FFMA R3, R3, 1.0267313848107934679e-41, R2 ;  /* 0x00001c9f03037823 */ /* 0x001fd00000000002 */
[----:B-1----:R-:W-:Y:S05]  /*03e0*/  @!P0 BRA `(.L_x_3) ;  /* 0x0000000800cc8947 */ /* 0x002fea0003800000 */
[----:B------:R-:W0:Y:S01]  /*03f0*/  LDCU.64 UR6, c[0x0][0x398] ;  /* 0x00007300ff0677ac */ /* 0x000e220008000a00 */
[----:B------:R-:W-:Y:S01]  /*0400*/  LOP3.LUT R10, R11, 0x7ffffff8, RZ, 0xc0, !PT ;  /* 0x7ffffff80b0a7812 */ /* 0x000fe200078ec0ff */
[----:B------:R-:W1:Y:S03]  /*0410*/  LDCU.64 UR4, c[0x0][0x3a0] ;  /* 0x00007400ff0477ac */ /* 0x000e660008000a00 */
[----:B------:R-:W-:Y:S01]  /*0420*/  IADD3 R20, PT, PT, -R10, RZ, RZ ;  /* 0x000000ff0a147210 */ /* 0x000fe20007ffe1ff */
[----:B0-----:R-:W-:Y:S02]  /*0430*/  UIADD3 UR6, UP0, UPT, UR6, 0x10, URZ ;  /* 0x0000001006067890 */ /* 0x001fe4000ff1e0ff */
[----:B-1----:R-:W-:Y:S02]  /*0440*/  UIADD3 UR4, UP1, UPT, UR4, 0x10, URZ ;  /* 0x0000001004047890 */ /* 0x002fe4000ff3e0ff */
[----:B------:R-:W-:-:S02]  /*0450*/  UIADD3.X UR7, UPT, UPT, URZ, UR7, URZ, UP0, !UPT ;  /* 0x00000007ff077290 */ /* 0x000fc400087fe4ff */
[----:B------:R-:W-:Y:S01]  /*0460*/  MOV R4, UR6 ;  /* 0x0000000600047c02 */ /* 0x000fe20008000f00 */
[----:B------:R-:W-:Y:S01]  /*0470*/  UIADD3.X UR5, UPT, UPT, URZ, UR5, URZ, UP1, !UPT ;  /* 0x00000005ff057290 */ /* 0x000fe20008ffe4ff */
[----:B------:R-:W-:Y:S02]  /*0480*/  IMAD.U32 R8, RZ, RZ, UR4 ;  /* 0x00000004ff087e24 */ /* 0x000fe4000f8e00ff */
[----:B------:R-:W-:-:S03]  /*0490*/  MOV R5, UR7 ;  /* 0x0000000700057c02 */ /* 0x000fc60008000f00 */
[----:B------:R-:W-:-:S07]  /*04a0*/  MOV R9, UR5 ;  /* 0x0000000500097c02 */ /* 0x000fce0008000f00 */
.L_x_12:
[----:B------:R-:W-:Y:S02]  /*04b0*/  HFMA2 R17, -RZ, RZ, -0.0 , 8.404254913330078125e-06 ;  /* 0x8000008dff117431 */ /* 0x000fe400000001ff */
[----:B------:R-:W-:-:S05]  /*04c0*/  IMAD.MOV.U32 R15, RZ, RZ, -0x7ffffff3 ;  /* 0x8000000dff0f7424 */ /* 0x000fca00078e00ff */
[----:B------:R0:W-:Y:S04]  /*04d0*/  STG.E desc[UR8][R4.64+-0x10], R15 ;  /* 0xfffff00f04007986 */ /* 0x0001e8000c101908 */
[----:B------:R0:W-:Y:S04]  /*04e0*/  STG.E desc[UR8][R8.64+-0x10], R17 ;  /* 0xfffff01108007986 */ /* 0x0001e8000c101908 */
[----:B------:R-:W2:Y:S01]  /*04f0*/  LDG.E R2, desc[UR8][R4.64+-0x10] ;  /* 0xfffff00804027981 */ /* 0x000ea2000c1e1900 */
[----:B------:R-:W1:Y:S02]  /*0500*/  MUFU.RCP R12, R3 ;  /* 0x00000003000c7308 */ /* 0x000e640000001000 */
[----:B-1----:R-:W-:-:S04]  /*0510*/  FFMA R11, -R3, R12, 1 ;  /* 0x3f800000030b7423 */ /* 0x002fc8000000010c */
[----:B------:R-:W-:Y:S01]  /*0520*/  FFMA R11, R12, R11, R12 ;  /* 0x0000000b0c0b7223 */ /* 0x000fe2000000000c */
[----:B--2---:R-:W-:-:S04]  /*0530*/  FMUL R2, R2, -1.97583083469799207e-43 ;  /* 0x8000008d02027820 */ /* 0x004fc80000400000 */
[----:B------:R-:W1:Y:S01]  /*0540*/  FCHK P0, R2, R3 ;  /* 0x0000000302007302 */ /* 0x000e620000000000 */
[----:B------:R-:W-:-:S04]  /*0550*/  FFMA R12, R2, R11, RZ ;  /* 0x0000000b020c7223 */ /* 0x000fc800000000ff */
[----:B------:R-:W-:-:S04]  /*0560*/  FFMA R13, -R3, R12, R2 ;  /* 0x0000000c030d7223 */ /* 0x000fc80000000102 */
[----:B------:R-:W-:Y:S01]  /*0570*/  FFMA R11, R11, R13, R12 ;  /* 0x0000000d0b0b7223 */ /* 0x000fe2000000000c */
[----:B01----:R-:W-:Y:S06]  /*0580*/  @!P0 BRA `(.L_x_4) ;  /* 0x0000000000088947 */ /* 0x003fec0003800000 */
[----:B------:R-:W-:-:S07]  /*0590*/  MOV R12, 0x5b0 ;  /* 0x000005b0000c7802 */ /* 0x000fce0000000f00 */
[----:B------:R-:W-:Y:S05]  /*05a0*/  CALL.REL.NOINC `($__internal_0_$__cuda_sm3x_div_rn_noftz_f32_slowpath) ;  /* 0x0000001400307944 */ /* 0x000fea0003c00000 */
.L_x_4:
[----:B------:R-:W-:Y:S01]  /*05b0*/  MOV R15, 0x8000000d ;  /* 0x8000000d000f7802 */ /* 0x000fe20000000f00 */
[----:B------:R-:W-:-:S04]  /*05c0*/  IMAD.MOV.U32 R17, RZ, RZ, -0x7fffff73 ;  /* 0x8000008dff117424 */ /* 0x000fc800078e00ff */
[----:B------:R0:W-:Y:S04]  /*05d0*/  STG.E desc[UR8][R4.64+-0xc], R15 ;  /* 0xfffff40f04007986 */ /* 0x0001e8000c101908 */
[----:B------:R0:W-:Y:S04]  /*05e0*/  STG.E desc[UR8][R8.64+-0xc], R17 ;  /* 0xfffff41108007986 */ /* 0x0001e8000c101908 */
[----:B------:R-:W2:Y:S01]  /*05f0*/  LDG.E R2, desc[UR8][R4.64+-0xc] ;  /* 0xfffff40804027981 */ /* 0x000ea2000c1e1900 */
[----:B------:R-:W1:Y:S01]  /*0600*/  MUFU.RCP R14, R3 ;  /* 0x00000003000e7308 */ /* 0x000e620000001000 */
[----:B------:R-:W-:-:S05]  /*0610*/  FADD R11, R11, R0 ;  /* 0x000000000b0b7221 */ /* 0x000fca0000000000 */
[----:B------:R-:W-:-:S04]  /*0620*/  FSETP.GE.AND P1, PT, R11, RZ, PT ;  /* 0x000000ff0b00720b */ /* 0x000fc80003f26000 */
[----:B------:R-:W-:Y:S01]  /*0630*/  FSEL R16, R11, 1, !P1 ;  /* 0x3f8000000b107808 */ /* 0x000fe20004800000 */
[----:B-1----:R-:W-:Y:S01]  /*0640*/  FFMA R13, -R3, R14, 1 ;  /* 0x3f800000030d7423 */ /* 0x002fe2000000010e */
[----:B--2---:R-:W-:-:S03]  /*0650*/  FMUL R12, R2, -1.97583083469799207e-43 ;  /* 0x8000008d020c7820 */ /* 0x004fc60000400000 */
[----:B------:R-:W-:Y:S01]  /*0660*/  FFMA R2, R14, R13, R14 ;  /* 0x0000000d0e027223 */ /* 0x000fe2000000000e */
[----:B------:R-:W1:Y:S03]  /*0670*/  FCHK P0, R12, R3 ;  /* 0x000000030c007302 */ /* 0x000e660000000000 */
[----:B------:R-:W-:-:S04]  /*0680*/  FFMA R13, R2, R12, RZ ;  /* 0x0000000c020d7223 */ /* 0x000fc800000000ff */
[----:B------:R-:W-:-:S04]  /*0690*/  FFMA R0, -R3, R13, R12 ;  /* 0x0000000d03007223 */ /* 0x000fc8000000010c */
[----:B------:R-:W-:Y:S01]  /*06a0*/  FFMA R13, R2, R0, R13 ;  /* 0x00000000020d7223 */ /* 0x000fe2000000000d */
[----:B01----:R-:W-:Y:S06]  /*06b0*/  @!P0 BRA `(.L_x_5) ;  /* 0x0000000000108947 */ /* 0x003fec0003800000 */
[----:B------:R-:W-:Y:S02]  /*06c0*/  MOV R2, R12 ;  /* 0x0000000c00027202 */ /* 0x000fe40000000f00 */
[----:B------:R-:W-:-:S07]  /*06d0*/  MOV R12, 0x6f0 ;  /* 0x000006f0000c7802 */ /* 0x000fce0000000f00 */
[----:B------:R-:W-:Y:S05]  /*06e0*/  CALL.REL.NOINC `($__internal_0_$__cuda_sm3x_div_rn_noftz_f32_slowpath) ;  /* 0x0000001000e07944 */ /* 0x000fea0003c00000 */
[----:B------:R-:W-:-:S07]  /*06f0*/  MOV R13, R11 ;  /* 0x0000000b000d7202 */ /* 0x000fce0000000f00 */
.L_x_5:
[----:B------:R-:W-:Y:S02]  /*0700*/  HFMA2 R17, -RZ, RZ, -0.0 , 8.404254913330078125e-06 ;  /* 0x8000008dff117431 */ /* 0x000fe400000001ff */
[----:B------:R-:W-:-:S05]  /*0710*/  IMAD.MOV.U32 R15, RZ, RZ, -0x7ffffff3 ;  /* 0x8000000dff0f7424 */ /* 0x000fca00078e00ff */
        /* <DEDUP_REMOVED lines=18> */
.L_x_6:
[----:B------:R-:W-:Y:S01]  /*0840*/  IMAD.MOV.U32 R13, RZ, RZ, -0x7ffffff3 ;  /* 0x8000000dff0d7424 */ /* 0x000fe200078e00ff */
[----:B------:R-:W-:-:S04]  /*0850*/  MOV R15, 0x8000008d ;  /* 0x8000008d000f7802 */ /* 0x000fc80000000f00 */
        /* <DEDUP_REMOVED lines=18> */
.L_x_7:
        /* <DEDUP_REMOVED lines=20> */
.L_x_8:
        /* <DEDUP_REMOVED lines=20> */
.L_x_9:
        /* <DEDUP_REMOVED lines=20> */
.L_x_10:
        /* <DEDUP_REMOVED lines=20> */
.L_x_11:
[----:B------:R-:W-:Y:S01]  /*0e80*/  IADD3 R20, PT, PT, R20, 0x8, RZ ;  /* 0x0000000814147810 */ /* 0x000fe20007ffe0ff */
[----:B------:R-:W-:Y:S01]  /*0e90*/  FADD R11, R16, R11 ;  /* 0x0000000b100b7221 */ /* 0x000fe20000000000 */
[----:B------:R-:W-:Y:S02]  /*0ea0*/  IADD3 R8, P3, PT, R8, 0x20, RZ ;  /* 0x0000002008087810 */ /* 0x000fe40007f7e0ff */
[----:B------:R-:W-:Y:S02]  /*0eb0*/  ISETP.NE.AND P1, PT, R20, RZ, PT ;  /* 0x000000ff1400720c */ /* 0x000fe40003f25270 */
[----:B------:R-:W-:Y:S01]  /*0ec0*/  IADD3 R4, P2, PT, R4, 0x20, RZ ;  /* 0x0000002004047810 */ /* 0x000fe20007f5e0ff */
[----:B------:R-:W-:Y:S01]  /*0ed0*/  IMAD.X R9, RZ, RZ, R9, P3 ;  /* 0x000000ffff097224 */ /* 0x000fe200018e0609 */
[----:B------:R-:W-:Y:S02]  /*0ee0*/  FSETP.GE.AND P0, PT, R11, RZ, PT ;  /* 0x000000ff0b00720b */ /* 0x000fe40003f06000 */
[----:B------:R-:W-:-:S02]  /*0ef0*/  IADD3.X R5, PT, PT, RZ, R5, RZ, P2, !PT ;  /* 0x00000005ff057210 */ /* 0x000fc400017fe4ff */
[----:B------:R-:W-:-:S05]  /*0f00*/  FSEL R0, R11, 1, !P0 ;  /* 0x3f8000000b007808 */ /* 0x000fca0004000000 */
[----:B------:R-:W-:Y:S05]  /*0f10*/  @P1 BRA `(.L_x_12) ;  /* 0xfffffff400641947 */ /* 0x000fea000383ffff */
.L_x_3:
[----:B------:R-:W-:-:S13]  /*0f20*/  ISETP.NE.AND P0, PT, R19, RZ, PT ;  /* 0x000000ff1300720c */ /* 0x000fda0003f05270 */
[----:B------:R-:W-:Y:S05]  /*0f30*/  @!P0 BRA `(.L_x_2) ;  /* 0x0000000800a48947 */ /* 0x000fea0003800000 */
[----:B------:R-:W0:Y:S01]  /*0f40*/  LDCU UR4, c[0x0][0x384] ;  /* 0x00007080ff0477ac */ /* 0x000e220008000800 */
[----:B------:R-:W-:Y:S01]  /*0f50*/  ISETP.GE.U32.AND P0, PT, R19, 0x4, PT ;  /* 0x000000041300780c */ /* 0x000fe20003f06070 */
[----:B0-----:R-:W-:-:S12]  /*0f60*/  ULOP3.LUT UR4, UR4, 0x3, URZ, 0xc0, !UPT ;  /* 0x0000000304047892 */ /* 0x001fd8000f8ec0ff */
[----:B------:R-:W-:Y:S05]  /*0f70*/  @!P0 BRA `(.L_x_13) ;  /* 0x00000004005c8947 */ /* 0x000fea0003800000 */
[----:B------:R-:W0:Y:S01]  /*0f80*/  LDC.64 R8, c[0x0][0x398] ;  /* 0x0000e600ff087b82 */ /* 0x000e220000000a00 */
[----:B------:R-:W-:Y:S01]  /*0f90*/  HFMA2 R13, -RZ, RZ, -0.0 , 7.74860382080078125e-07 ;  /* 0x8000000dff0d7431 */ /* 0x000fe200000001ff */
[----:B------:R-:W-:-:S06]  /*0fa0*/  MOV R15, 0x8000008d ;  /* 0x8000008d000f7802 */ /* 0x000fcc0000000f00 */
[----:B------:R-:W1:Y:S01]  /*0fb0*/  LDC.64 R4, c[0x0][0x3a0] ;  /* 0x0000e800ff047b82 */ /* 0x000e620000000a00 */
[----:B0-----:R-:W-:-:S05]  /*0fc0*/  IMAD.WIDE.U32 R8, R10, 0x4, R8 ;  /* 0x000000040a087825 */ /* 0x001fca00078e0008 */
[----:B------:R0:W-:Y:S01]  /*0fd0*/  STG.E desc[UR8][R8.64], R13 ;  /* 0x0000000d08007986 */ /* 0x0001e2000c101908 */
[----:B-1----:R-:W-:-:S05]  /*0fe0*/  IMAD.WIDE.U32 R4, R10, 0x4, R4 ;  /* 0x000000040a047825 */ /* 0x002fca00078e0004 */
[----:B------:R0:W-:Y:S04]  /*0ff0*/  STG.E desc[UR8][R4.64], R15 ;  /* 0x0000000f04007986 */ /* 0x0001e8000c101908 */
[----:B------:R-:W2:Y:S01]  /*1000*/  LDG.E R2, desc[UR8][R8.64] ;  /* 0x0000000808027981 */ /* 0x000ea2000c1e1900 */
[----:B------:R-:W1:Y:S02]  /*1010*/  MUFU.RCP R12, R3 ;  /* 0x00000003000c7308 */ /* 0x000e640000001000 */
[----:B-1----:R-:W-:Y:S01]  /*1020*/  FFMA R11, -R3, R12, 1 ;  /* 0x3f800000030b7423 */ /* 0x002fe2000000010c */
[----:B--2---:R-:W-:-:S03]  /*1030*/  FMUL R14, R2, -1.97583083469799207e-43 ;  /* 0x8000008d020e7820 */ /* 0x004fc60000400000 */
[----:B------:R-:W-:Y:S02]  /*1040*/  FFMA R2, R12, R11, R12 ;  /* 0x0000000b0c027223 */ /* 0x000fe4000000000c */
[----:B------:R-:W1:Y:S02]  /*1050*/  FCHK P0, R14, R3 ;  /* 0x000000030e007302 */ /* 0x000e640000000000 */
[----:B------:R-:W-:-:S04]  /*1060*/  FFMA R11, R2, R14, RZ ;  /* 0x0000000e020b7223 */ /* 0x000fc800000000ff */
[----:B------:R-:W-:-:S04]  /*1070*/  FFMA R12, -R3, R11, R14 ;  /* 0x0000000b030c7223 */ /* 0x000fc8000000010e */
[----:B------:R-:W-:Y:S01]  /*1080*/  FFMA R11, R2, R12, R11 ;  /* 0x0000000c020b7223 */ /* 0x000fe2000000000b */
[----:B01----:R-:W-:Y:S06]  /*1090*/  @!P0 BRA `(.L_x_14) ;  /* 0x00000000000c8947 */ /* 0x003fec0003800000 */
[----:B------:R-:W-:Y:S02]  /*10a0*/  MOV R2, R14 ;  /* 0x0000000e00027202 */ /* 0x000fe40000000f00 */
[----:B------:R-:W-:-:S07]  /*10b0*/  MOV R12, 0x10d0 ;  /* 0x000010d0000c7802 */ /* 0x000fce0000000f00 */
[----:B------:R-:W-:Y:S05]  /*10c0*/  CALL.REL.NOINC `($__internal_0_$__cuda_sm3x_div_rn_noftz_f32_slowpath) ;  /* 0x0000000800687944 */ /* 0x000fea0003c00000 */
.L_x_14:
        /* <DEDUP_REMOVED lines=21> */
.L_x_15:
        /* <DEDUP_REMOVED lines=20> */
.L_x_16:
[----:B------:R-:W-:Y:S01]  /*1360*/  MOV R15, 0x8000000d ;  /* 0x8000000d000f7802 */ /* 0x000fe20000000f00 */
[----:B------:R-:W-:-:S04]  /*1370*/  IMAD.MOV.U32 R17, RZ, RZ, -0x7fffff73 ;  /* 0x8000008dff117424 */ /* 0x000fc800078e00ff */
[----:B------:R-:W-:Y:S04]  /*1380*/  STG.E desc[UR8][R8.64+0xc], R15 ;  /* 0x00000c0f08007986 */ /* 0x000fe8000c101908 */
[----:B------:R0:W-:Y:S04]  /*1390*/  STG.E desc[UR8][R4.64+0xc], R17 ;  /* 0x00000c1104007986 */ /* 0x0001e8000c101908 */
[----:B------:R-:W2:Y:S01]  /*13a0*/  LDG.E R0, desc[UR8][R8.64+0xc] ;  /* 0x00000c0808007981 */ /* 0x000ea2000c1e1900 */
[----:B------:R-:W1:Y:S01]  /*13b0*/  MUFU.RCP R2, R3 ;  /* 0x0000000300027308 */ /* 0x000e620000001000 */
[----:B------:R-:W-:-:S05]  /*13c0*/  FADD R11, R16, R11 ;  /* 0x0000000b100b7221 */ /* 0x000fca0000000000 */
[----:B------:R-:W-:-:S04]  /*13d0*/  FSETP.GE.AND P1, PT, R11, RZ, PT ;  /* 0x000000ff0b00720b */ /* 0x000fc80003f26000 */
[----:B0-----:R-:W-:Y:S01]  /*13e0*/  FSEL R4, R11, 1, !P1 ;  /* 0x3f8000000b047808 */ /* 0x001fe20004800000 */
[----:B-1----:R-:W-:Y:S01]  /*13f0*/  FFMA R13, -R3, R2, 1 ;  /* 0x3f800000030d7423 */ /* 0x002fe20000000102 */
[----:B--2---:R-:W-:-:S03]  /*1400*/  FMUL R12, R0, -1.97583083469799207e-43 ;  /* 0x8000008d000c7820 */ /* 0x004fc60000400000 */
[----:B------:R-:W-:Y:S01]  /*1410*/  FFMA R0, R2, R13, R2 ;  /* 0x0000000d02007223 */ /* 0x000fe20000000002 */
[----:B------:R-:W0:Y:S03]  /*1420*/  FCHK P0, R12, R3 ;  /* 0x000000030c007302 */ /* 0x000e260000000000 */
[----:B------:R-:W-:-:S04]  /*1430*/  FFMA R13, R0, R12, RZ ;  /* 0x0000000c000d7223 */ /* 0x000fc800000000ff */
[----:B------:R-:W-:-:S04]  /*1440*/  FFMA R2, -R3, R13, R12 ;  /* 0x0000000d03027223 */ /* 0x000fc8000000010c */
[----:B------:R-:W-:Y:S01]  /*1450*/  FFMA R13, R0, R2, R13 ;  /* 0x00000002000d7223 */ /* 0x000fe2000000000d */
[----:B0-----:R-:W-:Y:S06]  /*1460*/  @!P0 BRA `(.L_x_17) ;  /* 0x0000000000108947 */ /* 0x001fec0003800000 */
[----:B------:R-:W-:Y:S02]  /*1470*/  MOV R2, R12 ;  /* 0x0000000c00027202 */ /* 0x000fe40000000f00 */
[----:B------:R-:W-:-:S07]  /*1480*/  MOV R12, 0x14a0 ;  /* 0x000014a0000c7802 */ /* 0x000fce0000000f00 */
[----:B------:R-:W-:Y:S05]  /*1490*/  CALL.REL.NOINC `($__internal_0_$__cuda_sm3x_div_rn_noftz_f32_slowpath) ;  /* 0x0000000400747944 */ /* 0x000fea0003c00000 */
[----:B------:R-:W-:-:S07]  /*14a0*/  MOV R13, R11 ;  /* 0x0000000b000d7202 */ /* 0x000fce0000000f00 */
.L_x_17:
[----:B------:R-:W-:Y:S01]  /*14b0*/  FADD R4, R4, R13 ;  /* 0x0000000d04047221 */ /* 0x000fe20000000000 */
[----:B------:R-:W-:-:S04]  /*14c0*/  IADD3 R10, PT, PT, R10, 0x4, RZ ;  /* 0x000000040a0a7810 */ /* 0x000fc80007ffe0ff */
[----:B------:R-:W-:-:S04]  /*14d0*/  FSETP.GE.AND P0, PT, R4, RZ, PT ;  /* 0x000000ff0400720b */ /* 0x000fc80003f06000 */
[----:B------:R-:W-:-:S09]  /*14e0*/  FSEL R0, R4, 1, !P0 ;  /* 0x3f80000004007808 */ /* 0x000fd20004000000 */
.L_x_13:
[----:B------:R-:W-:-:S09]  /*14f0*/  UISETP.NE.AND UP0, UPT, UR4, URZ, UPT ;  /* 0x000000ff0400728c */ /* 0x000fd2000bf05270 */
[----:B------:R-:W-:Y:S05]  /*1500*/  BRA.U !UP0, `(.L_x_2) ;  /* 0x0000000508307547 */ /* 0x000fea000b800000 */
[----:B------:R-:W-:-:S09]  /*1510*/  UISETP.NE.AND UP0, UPT, UR4, 0x1, UPT ;  /* 0x000000010400788c */ /* 0x000fd2000bf05270 */
[----:B------:R-:W-:Y:S05]  /*1520*/  BRA.U !UP0, `(.L_x_18) ;  /* 0x0000000108b47547 */ /* 0x000fea000b800000 */
[----:B------:R-:W0:Y:S01]  /*1530*/  LDC.64 R4, c[0x0][0x398] ;  /* 0x0000e600ff047b82 */ /* 0x000e220000000a00 */
[----:B------:R-:W-:Y:S02]  /*1540*/  HFMA2 R15, -RZ, RZ, -0.0 , 8.404254913330078125e-06 ;  /* 0x8000008dff0f7431 */ /* 0x000fe400000001ff */
[----:B------:R-:W-:-:S05]  /*1550*/  IMAD.MOV.U32 R13, RZ, RZ, -0x7ffffff3 ;  /* 0x8000000dff0d7424 */ /* 0x000fca00078e00ff */
        /* <DEDUP_REMOVED lines=18> */
.L_x_19:
        /* <DEDUP_REMOVED lines=20> */
.L_x_20:
[----:B------:R-:W-:Y:S01]  /*17c0*/  FADD R0, R0, R11 ;  /* 0x0000000b00007221 */ /* 0x000fe20000000000 */
[----:B------:R-:W-:-:S04]  /*17d0*/  IADD3 R10, PT, PT, R10, 0x2, RZ ;  /* 0x000000020a0a7810 */ /* 0x000fc80007ffe0ff */
[----:B------:R-:W-:-:S04]  /*17e0*/  FSETP.GE.AND P0, PT, R0, RZ, PT ;  /* 0x000000ff0000720b */ /* 0x000fc80003f06000 */
[----:B------:R-:W-:-:S09]  /*17f0*/  FSEL R0, R0, 1, !P0 ;  /* 0x3f80000000007808 */ /* 0x000fd20004000000 */
.L_x_18:
[----:B------:R-:W0:Y:S02]  /*1800*/  LDCU UR4, c[0x0][0x384] ;  /* 0x00007080ff0477ac */ /* 0x000e240008000800 */
[----:B0-----:R-:W-:-:S04]  /*1810*/  ULOP3.LUT UR4, UR4, 0x1, URZ, 0xc0, !UPT ;  /* 0x0000000104047892 */ /* 0x001fc8000f8ec0ff */
[----:B------:R-:W-:-:S09]  /*1820*/  UISETP.NE.U32.AND UP0, UPT, UR4, 0x1, UPT ;  /* 0x000000010400788c */ /* 0x000fd2000bf05070 */
[----:B------:R-:W-:Y:S05]  /*1830*/  BRA.U UP0, `(.L_x_2) ;  /* 0x0000000100647547 */ /* 0x000fea000b800000 */
[----:B------:R-:W0:Y:S01]  /*1840*/  LDC.64 R4, c[0x0][0x398] ;  /* 0x0000e600ff047b82 */ /* 0x000e220000000a00 */
[----:B------:R-:W-:Y:S02]  /*1850*/  HFMA2 R13, -RZ, RZ, -0.0 , 7.74860382080078125e-07 ;  /* 0x8000000dff0d7431 */ /* 0x000fe400000001ff */
        /* <DEDUP_REMOVED lines=20> */
.L_x_21:
[----:B------:R-:W-:-:S05]  /*19a0*/  FADD R0, R0, R9 ;  /* 0x0000000900007221 */ /* 0x000fca0000000000 */
[----:B------:R-:W-:-:S04]  /*19b0*/  FSETP.GE.AND P0, PT, R0, RZ, PT ;  /* 0x000000ff0000720b */ /* 0x000fc80003f06000 */
[----:B------:R-:W-:-:S09]  /*19c0*/  FSEL R0, R0, 1, !P0 ;  /* 0x3f80000000007808 */ /* 0x000fd20004000000 */
.L_x_2:
[----:B------:R-:W0:Y:S01]  /*19d0*/  F2F.F64.F32 R2, R0 ;  /* 0x0000000000027310 */ /* 0x000e220000201800 */
[----:B------:R-:W-:Y:S01]  /*19e0*/  MOV R8, 0x0 ;  /* 0x0000000000087802 */ /* 0x000fe20000000f00 */
[----:B------:R-:W1:Y:S05]  /*19f0*/  LDCU.64 UR4, c[0x4][0x8] ;  /* 0x01000100ff0477ac */ /* 0x000e6a0008000a00 */
[----:B------:R-:W2:Y:S01]  /*1a00*/  LDC.64 R8, c[0x4][R8] ;  /* 0x0100000008087b82 */ /* 0x000ea20000000a00 */
[----:B0-----:R0:W-:Y:S01]  /*1a10*/  STL.64 [R1], R2 ;  /* 0x0000000201007387 */ /* 0x0011e20000100a00 */
[----:B-1----:R-:W-:Y:S01]  /*1a20*/  MOV R4, UR4 ;  /* 0x0000000400047c02 */ /* 0x002fe20008000f00 */
[----:B------:R-:W-:-:S07]  /*1a30*/  IMAD.U32 R5, RZ, RZ, UR5 ;  /* 0x00000005ff057e24 */ /* 0x000fce000f8e00ff */
[----:B------:R-:W-:-:S07]  /*1a40*/  LEPC R20, `(.L_x_22) ;  /* 0x000000001014794e */ /* 0x000fce0000000000 */
[----:B0-2---:R-:W-:Y:S05]  /*1a50*/  CALL.ABS.NOINC R8 ;  /* 0x0000000008007343 */ /* 0x005fea0003c00000 */
.L_x_22:
[----:B------:R-:W-:Y:S05]  /*1a60*/  EXIT ;  /* 0x000000000000794d */ /* 0x000fea0003800000 */
        .weak           $__internal_0_$__cuda_sm3x_div_rn_noftz_f32_slowpath
        .type           $__internal_0_$__cuda_sm3x_div_rn_noftz_f32_slowpath,@function
        .size           $__internal_0_$__cuda_sm3x_div_rn_noftz_f32_slowpath,(.L_x_32 - $__internal_0_$__cuda_sm3x_div_rn_noftz_f32_slowpath)
$__internal_0_$__cuda_sm3x_div_rn_noftz_f32_slowpath:
[----:B------:R-:W-:Y:S02]  /*1a70*/  SHF.R.U32.HI R11, RZ, 0x17, R3 ;  /* 0x00000017ff0b7819 */ /* 0x000fe40000011603 */
[----:B------:R-:W-:Y:S02]  /*1a80*/  SHF.R.U32.HI R14, RZ, 0x17, R2 ;  /* 0x00000017ff0e7819 */ /* 0x000fe40000011602 */
[----:B------:R-:W-:Y:S02]  /*1a90*/  LOP3.LUT R11, R11, 0xff, RZ, 0xc0, !PT ;  /* 0x000000ff0b0b7812 */ /* 0x000fe400078ec0ff */
[----:B------:R-:W-:Y:S02]  /*1aa0*/  LOP3.LUT R14, R14, 0xff, RZ, 0xc0, !PT ;  /* 0x000000ff0e0e7812 */ /* 0x000fe400078ec0ff */
[----:B------:R-:W-:Y:S02]  /*1ab0*/  IADD3 R17, PT, PT, R11, -0x1, RZ ;  /* 0xffffffff0b117810 */ /* 0x000fe40007ffe0ff */
[----:B------:R-:W-:-:S02]  /*1ac0*/  IADD3 R13, PT, PT, R14, -0x1, RZ ;  /* 0xffffffff0e0d7810 */ /* 0x000fc40007ffe0ff */
[----:B------:R-:W-:Y:S02]  /*1ad0*/  ISETP.GT.U32.AND P0, PT, R17, 0xfd, PT ;  /* 0x000000fd1100780c */ /* 0x000fe40003f04070 */
[----:B------:R-:W-:Y:S02]  /*1ae0*/  MOV R15, R3 ;  /* 0x00000003000f7202 */ /* 0x000fe40000000f00 */
[----:B------:R-:W-:-:S13]  /*1af0*/  ISETP.GT.U32.OR P0, PT, R13, 0xfd, P0 ;  /* 0x000000fd0d00780c */ /* 0x000fda0000704470 */
[----:B------:R-:W-:Y:S01]  /*1b00*/  @!P0 IMAD.MOV.U32 R13, RZ, RZ, RZ ;  /* 0x000000ffff0d8224 */ /* 0x000fe200078e00ff */
[----:B------:R-:W-:Y:S06]  /*1b10*/  @!P0 BRA `(.L_x_23) ;  /* 0x0000000000608947 */ /* 0x000fec0003800000 */
[----:B------:R-:W-:Y:S02]  /*1b20*/  FSETP.GTU.FTZ.AND P0, PT, |R2|, +INF , PT ;  /* 0x7f8000000200780b */ /* 0x000fe40003f1c200 */
[----:B------:R-:W-:-:S04]  /*1b30*/  FSETP.GTU.FTZ.AND P1, PT, |R3|, +INF , PT ;  /* 0x7f8000000300780b */ /* 0x000fc80003f3c200 */
[----:B------:R-:W-:-:S13]  /*1b40*/  PLOP3.LUT P0, PT, P0, P1, PT, 0xf8, 0x8f ;  /* 0x00000000008f781c */ /* 0x000fda0000703f70 */
[----:B------:R-:W-:Y:S05]  /*1b50*/  @P0 BRA `(.L_x_24) ;  /* 0x0000000400480947 */ /* 0x000fea0003800000 */
[----:B------:R-:W-:-:S13]  /*1b60*/  LOP3.LUT P0, RZ, R15, 0x7fffffff, R2, 0xc8, !PT ;  /* 0x7fffffff0fff7812 */ /* 0x000fda000780c802 */
[----:B------:R-:W-:Y:S05]  /*1b70*/  @!P0 BRA `(.L_x_25) ;  /* 0x0000000400388947 */ /* 0x000fea0003800000 */
[C---:B------:R-:W-:Y:S02]  /*1b80*/  FSETP.NEU.FTZ.AND P1, PT, |R2|.reuse, +INF , PT ;  /* 0x7f8000000200780b */ /* 0x040fe40003f3d200 */
[----:B------:R-:W-:Y:S02]  /*1b90*/  FSETP.NEU.FTZ.AND P2, PT, |R3|, +INF , PT ;  /* 0x7f8000000300780b */ /* 0x000fe40003f5d200 */
[----:B------:R-:W-:-:S11]  /*1ba0*/  FSETP.NEU.FTZ.AND P0, PT, |R2|, +INF , PT ;  /* 0x7f8000000200780b */ /* 0x000fd60003f1d200 */
[----:B------:R-:W-:Y:S05]  /*1bb0*/  @!P2 BRA !P1, `(.L_x_25) ;  /* 0x000000040028a947 */ /* 0x000fea0004800000 */
[----:B------:R-:W-:-:S04]  /*1bc0*/  LOP3.LUT P1, RZ, R2, 0x7fffffff, RZ, 0xc0, !PT ;  /* 0x7fffffff02ff7812 */ /* 0x000fc8000782c0ff */
[----:B------:R-:W-:-:S13]  /*1bd0*/  PLOP3.LUT P1, PT, P2, P1, PT, 0x2f, 0xf2 ;  /* 0x0000000000f2781c */ /* 0x000fda0001722577 */
[----:B------:R-:W-:Y:S05]  /*1be0*/  @P1 BRA `(.L_x_26) ;  /* 0x0000000400141947 */ /* 0x000fea0003800000 */
[----:B------:R-:W-:-:S04]  /*1bf0*/  LOP3.LUT P1, RZ, R15, 0x7fffffff, RZ, 0xc0, !PT ;  /* 0x7fffffff0fff7812 */ /* 0x000fc8000782c0ff */
[----:B------:R-:W-:-:S13]  /*1c00*/  PLOP3.LUT P0, PT, P0, P1, PT, 0x2f, 0xf2 ;  /* 0x0000000000f2781c */ /* 0x000fda0000702577 */
[----:B------:R-:W-:Y:S05]  /*1c10*/  @P0 BRA `(.L_x_27) ;  /* 0x0000000000fc0947 */ /* 0x000fea0003800000 */
[----:B------:R-:W-:Y:S02]  /*1c20*/  IADD3 R13, PT, PT, R14, -0x1, RZ ;  /* 0xffffffff0e0d7810 */ /* 0x000fe40007ffe0ff */
[----:B------:R-:W-:Y:S02]  /*1c30*/  ISETP.GE.AND P1, PT, R17, RZ, PT ;  /* 0x000000ff1100720c */ /* 0x000fe40003f26270 */
[----:B------:R-:W-:-:S11]  /*1c40*/  ISETP.GE.AND P0, PT, R13, RZ, PT ;  /* 0x000000ff0d00720c */ /* 0x000fd60003f06270 */
[----:B------:R-:W-:Y:S02]  /*1c50*/  @!P1 FFMA R15, R3, 1.84467440737095516160e+19, RZ ;  /* 0x5f800000030f9823 */ /* 0x000fe400000000ff */
[----:B------:R-:W-:Y:S01]  /*1c60*/  @P0 MOV R13, RZ ;  /* 0x000000ff000d0202 */ /* 0x000fe20000000f00 */
[----:B------:R-:W-:Y:S01]  /*1c70*/  @!P0 FFMA R2, R2, 1.84467440737095516160e+19, RZ ;  /* 0x5f80000002028823 */ /* 0x000fe200000000ff */
[----:B------:R-:W-:-:S05]  /*1c80*/  @!P0 MOV R13, 0xffffffc0 ;  /* 0xffffffc0000d8802 */ /* 0x000fca0000000f00 */
[----:B------:R-:W-:-:S07]  /*1c90*/  @!P1 VIADD R13, R13, 0x40 ;  /* 0x000000400d0d9836 */ /* 0x000fce0000000000 */
.L_x_23:
[----:B------:R-:W-:Y:S02]  /*1ca0*/  LEA R18, R11, 0xc0800000, 0x17 ;  /* 0xc08000000b127811 */ /* 0x000fe400078eb8ff */
[----:B------:R-:W-:Y:S02]  /*1cb0*/  IADD3 R14, PT, PT, R14, -0x7f, RZ ;  /* 0xffffff810e0e7810 */ /* 0x000fe40007ffe0ff */
[----:B------:R-:W-:-:S03]  /*1cc0*/  IADD3 R21, PT, PT, -R18, R15, RZ ;  /* 0x0000000f12157210 */ /* 0x000fc60007ffe1ff */
[C---:B------:R-:W-:Y:S01]  /*1cd0*/  IMAD R2, R14.reuse, -0x800000, R2 ;  /* 0xff8000000e027824 */ /* 0x040fe200078e0202 */
[----:B------:R-:W0:Y:S01]  /*1ce0*/  MUFU.RCP R15, R21 ;  /* 0x00000015000f7308 */ /* 0x000e220000001000 */
[----:B------:R-:W-:Y:S01]  /*1cf0*/  FADD.FTZ R17, -R21, -RZ ;  /* 0x800000ff15117221 */ /* 0x000fe20000010100 */
[----:B------:R-:W-:-:S04]  /*1d00*/  IADD3 R14, PT, PT, R14, 0x7f, -R11 ;  /* 0x0000007f0e0e7810 */ /* 0x000fc80007ffe80b */
[----:B------:R-:W-:Y:S01]  /*1d10*/  IADD3 R14, PT, PT, R14, R13, RZ ;  /* 0x0000000d0e0e7210 */ /* 0x000fe20007ffe0ff */
[----:B0-----:R-:W-:-:S04]  /*1d20*/  FFMA R18, R15, R17, 1 ;  /* 0x3f8000000f127423 */ /* 0x001fc80000000011 */
[----:B------:R-:W-:-:S04]  /*1d30*/  FFMA R15, R15, R18, R15 ;  /* 0x000000120f0f7223 */ /* 0x000fc8000000000f */
[----:B------:R-:W-:-:S04]  /*1d40*/  FFMA R18, R2, R15, RZ ;  /* 0x0000000f02127223 */ /* 0x000fc800000000ff */
[----:B------:R-:W-:-:S04]  /*1d50*/  FFMA R22, R17, R18, R2 ;  /* 0x0000001211167223 */ /* 0x000fc80000000002 */
[----:B------:R-:W-:-:S04]  /*1d60*/  FFMA R18, R15, R22, R18 ;  /* 0x000000160f127223 */ /* 0x000fc80000000012 */
[----:B------:R-:W-:-:S04]  /*1d70*/  FFMA R17, R17, R18, R2 ;  /* 0x0000001211117223 */ /* 0x000fc80000000002 */
[----:B------:R-:W-:-:S05]  /*1d80*/  FFMA R2, R15, R17, R18 ;  /* 0x000000110f027223 */ /* 0x000fca0000000012 */
[----:B------:R-:W-:-:S04]  /*1d90*/  SHF.R.U32.HI R11, RZ, 0x17, R2 ;  /* 0x00000017ff0b7819 */ /* 0x000fc80000011602 */
[----:B------:R-:W-:-:S05]  /*1da0*/  LOP3.LUT R11, R11, 0xff, RZ, 0xc0, !PT ;  /* 0x000000ff0b0b7812 */ /* 0x000fca00078ec0ff */
[----:B------:R-:W-:-:S05]  /*1db0*/  IMAD.IADD R21, R11, 0x1, R14 ;  /* 0x000000010b157824 */ /* 0x000fca00078e020e */
[----:B------:R-:W-:-:S04]  /*1dc0*/  IADD3 R11, PT, PT, R21, -0x1, RZ ;  /* 0xffffffff150b7810 */ /* 0x000fc80007ffe0ff */
[----:B------:R-:W-:-:S13]  /*1dd0*/  ISETP.GE.U32.AND P0, PT, R11, 0xfe, PT ;  /* 0x000000fe0b00780c */ /* 0x000fda0003f06070 */
[----:B------:R-:W-:Y:S05]  /*1de0*/  @!P0 BRA `(.L_x_28) ;  /* 0x0000000000808947 */ /* 0x000fea0003800000 */
[----:B------:R-:W-:-:S13]  /*1df0*/  ISETP.GT.AND P0, PT, R21, 0xfe, PT ;  /* 0x000000fe1500780c */ /* 0x000fda0003f04270 */
[----:B------:R-:W-:Y:S05]  /*1e00*/  @P0 BRA `(.L_x_29) ;  /* 0x00000000006c0947 */ /* 0x000fea0003800000 */
[----:B------:R-:W-:-:S13]  /*1e10*/  ISETP.GE.AND P0, PT, R21, 0x1, PT ;  /* 0x000000011500780c */ /* 0x000fda0003f06270 */
[----:B------:R-:W-:Y:S05]  /*1e20*/  @P0 BRA `(.L_x_30) ;  /* 0x0000000000980947 */ /* 0x000fea0003800000 */
[----:B------:R-:W-:Y:S02]  /*1e30*/  ISETP.GE.AND P0, PT, R21, -0x18, PT ;  /* 0xffffffe81500780c */ /* 0x000fe40003f06270 */
[----:B------:R-:W-:-:S11]  /*1e40*/  LOP3.LUT R2, R2, 0x80000000, RZ, 0xc0, !PT ;  /* 0x8000000002027812 */ /* 0x000fd600078ec0ff */
[----:B------:R-:W-:Y:S05]  /*1e50*/  @!P0 BRA `(.L_x_30) ;  /* 0x00000000008c8947 */ /* 0x000fea0003800000 */
[-CC-:B------:R-:W-:Y:S01]  /*1e60*/  FFMA.RZ R11, R15, R17.reuse, R18.reuse ;  /* 0x000000110f0b7223 */ /* 0x180fe2000000c012 */
[C---:B------:R-:W-:Y:S02]  /*1e70*/  IADD3 R14, PT, PT, R21.reuse, 0x20, RZ ;  /* 0x00000020150e7810 */ /* 0x040fe40007ffe0ff */
[----:B------:R-:W-:Y:S02]  /*1e80*/  ISETP.NE.AND P2, PT, R21, RZ, PT ;  /* 0x000000ff1500720c */ /* 0x000fe40003f45270 */
[----:B------:R-:W-:Y:S01]  /*1e90*/  LOP3.LUT R13, R11, 0x7fffff, RZ, 0xc0, !PT ;  /* 0x007fffff0b0d7812 */ /* 0x000fe200078ec0ff */
[CCC-:B------:R-:W-:Y:S01]  /*1ea0*/  FFMA.RP R11, R15.reuse, R17.reuse, R18.reuse ;  /* 0x000000110f0b7223 */ /* 0x1c0fe20000008012 */
[----:B------:R-:W-:Y:S01]  /*1eb0*/  FFMA.RM R18, R15, R17, R18 ;  /* 0x000000110f127223 */ /* 0x000fe20000004012 */
[----:B------:R-:W-:Y:S02]  /*1ec0*/  ISETP.NE.AND P1, PT, R21, RZ, PT ;  /* 0x000000ff1500720c */ /* 0x000fe40003f25270 */
[----:B------:R-:W-:-:S02]  /*1ed0*/  LOP3.LUT R13, R13, 0x800000, RZ, 0xfc, !PT ;  /* 0x008000000d0d7812 */ /* 0x000fc400078efcff */
[----:B------:R-:W-:Y:S02]  /*1ee0*/  IADD3 R15, PT, PT, -R21, RZ, RZ ;  /* 0x000000ff150f7210 */ /* 0x000fe40007ffe1ff */
[----:B------:R-:W-:Y:S02]  /*1ef0*/  SHF.L.U32 R14, R13, R14, RZ ;  /* 0x0000000e0d0e7219 */ /* 0x000fe400000006ff */
[----:B------:R-:W-:Y:S02]  /*1f00*/  FSETP.NEU.FTZ.AND P0, PT, R11, R18, PT ;  /* 0x000000120b00720b */ /* 0x000fe40003f1d000 */
[----:B------:R-:W-:Y:S02]  /*1f10*/  SEL R18, R15, RZ, P2 ;  /* 0x000000ff0f127207 */ /* 0x000fe40001000000 */
[----:B------:R-:W-:Y:S02]  /*1f20*/  ISETP.NE.AND P1, PT, R14, RZ, P1 ;  /* 0x000000ff0e00720c */ /* 0x000fe40000f25270 */
[----:B------:R-:W-:-:S02]  /*1f30*/  SHF.R.U32.HI R18, RZ, R18, R13 ;  /* 0x00000012ff127219 */ /* 0x000fc4000001160d */
[----:B------:R-:W-:Y:S02]  /*1f40*/  PLOP3.LUT P0, PT, P0, P1, PT, 0xf8, 0x8f ;  /* 0x00000000008f781c */ /* 0x000fe40000703f70 */
[----:B------:R-:W-:Y:S02]  /*1f50*/  SHF.R.U32.HI R14, RZ, 0x1, R18 ;  /* 0x00000001ff0e7819 */ /* 0x000fe40000011612 */
[----:B------:R-:W-:-:S04]  /*1f60*/  SEL R11, RZ, 0x1, !P0 ;  /* 0x00000001ff0b7807 */ /* 0x000fc80004000000 */
[----:B------:R-:W-:-:S04]  /*1f70*/  LOP3.LUT R11, R11, 0x1, R14, 0xf8, !PT ;  /* 0x000000010b0b7812 */ /* 0x000fc800078ef80e */
[----:B------:R-:W-:-:S05]  /*1f80*/  LOP3.LUT R11, R11, R18, RZ, 0xc0, !PT ;  /* 0x000000120b0b7212 */ /* 0x000fca00078ec0ff */
[----:B------:R-:W-:-:S05]  /*1f90*/  IMAD.IADD R11, R14, 0x1, R11 ;  /* 0x000000010e0b7824 */ /* 0x000fca00078e020b */
[----:B------:R-:W-:Y:S01]  /*1fa0*/  LOP3.LUT R2, R11, R2, RZ, 0xfc, !PT ;  /* 0x000000020b027212 */ /* 0x000fe200078efcff */
[----:B------:R-:W-:Y:S06]  /*1fb0*/  BRA `(.L_x_30) ;  /* 0x0000000000347947 */ /* 0x000fec0003800000 */
.L_x_29:
[----:B------:R-:W-:-:S04]  /*1fc0*/  LOP3.LUT R2, R2, 0x80000000, RZ, 0xc0, !PT ;  /* 0x8000000002027812 */ /* 0x000fc800078ec0ff */
[----:B------:R-:W-:Y:S01]  /*1fd0*/  LOP3.LUT R2, R2, 0x7f800000, RZ, 0xfc, !PT ;  /* 0x7f80000002027812 */ /* 0x000fe200078efcff */
[----:B------:R-:W-:Y:S06]  /*1fe0*/  BRA `(.L_x_30) ;  /* 0x0000000000287947 */ /* 0x000fec0003800000 */
.L_x_28:
[----:B------:R-:W-:Y:S01]  /*1ff0*/  LEA R2, R14, R2, 0x17 ;  /* 0x000000020e027211 */ /* 0x000fe200078eb8ff */
[----:B------:R-:W-:Y:S06]  /*2000*/  BRA `(.L_x_30) ;  /* 0x0000000000207947 */ /* 0x000fec0003800000 */
.L_x_27:
[----:B------:R-:W-:-:S04]  /*2010*/  LOP3.LUT R2, R15, 0x80000000, R2, 0x48, !PT ;  /* 0x800000000f027812 */ /* 0x000fc800078e4802 */
[----:B------:R-:W-:Y:S01]  /*2020*/  LOP3.LUT R2, R2, 0x7f800000, RZ, 0xfc, !PT ;  /* 0x7f80000002027812 */ /* 0x000fe200078efcff */
[----:B------:R-:W-:Y:S06]  /*2030*/  BRA `(.L_x_30) ;  /* 0x0000000000147947 */ /* 0x000fec0003800000 */
.L_x_26:
[----:B------:R-:W-:Y:S01]  /*2040*/  LOP3.LUT R2, R15, 0x80000000, R2, 0x48, !PT ;  /* 0x800000000f027812 */ /* 0x000fe200078e4802 */
[----:B------:R-:W-:Y:S06]  /*2050*/  BRA `(.L_x_30) ;  /* 0x00000000000c7947 */ /* 0x000fec0003800000 */
.L_x_25:
[----:B------:R-:W0:Y:S01]  /*2060*/  MUFU.RSQ R2, -QNAN ;  /* 0xffc0000000027908 */ /* 0x000e220000001400 */
[----:B------:R-:W-:Y:S05]  /*2070*/  BRA `(.L_x_30) ;  /* 0x0000000000047947 */ /* 0x000fea0003800000 */
.L_x_24:
[----:B------:R-:W-:-:S07]  /*2080*/  FADD.FTZ R2, R2, R3 ;  /* 0x0000000302027221 */ /* 0x000fce0000010000 */
.L_x_30:
[----:B------:R-:W-:Y:S01]  /*2090*/  HFMA2 R13, -RZ, RZ, 0, 0 ;  /* 0x00000000ff0d7431 */ /* 0x000fe200000001ff */
[----:B0-----:R-:W-:-:S03]  /*20a0*/  MOV R11, R2 ;  /* 0x00000002000b7202 */ /* 0x001fc60000000f00 */
[----:B------:R-:W-:Y:S05]  /*20b0*/  RET.REL.NODEC R12 `(_Z7computefifffPfS_ff) ;  /* 0xffffffdc0cd07950 */ /* 0x000fea0003c3ffff */
.L_x_31:
[----:B------:R-:W-:-:S00]  /*20c0*/  BRA `(.L_x_31) ;  /* 0xfffffffc00fc7947 */ /* 0x000fc0000383ffff */
[----:B------:R-:W-:-:S00]  /*20d0*/  NOP ;  /* 0x0000000000007918 */ /* 0x000fc00000000000 */
        /* <DEDUP_REMOVED lines=10> */
.L_x_32:


//--------------------- .nv.global.init           --------------------------
	.section	.nv.global.init,"aw",@progbits
.nv.global.init:
	.type		$str,@object
	.size		$str,(.L_0 - $str)
$str:
        /*0000*/ 	.byte	0x25, 0x2e, 0x31, 0x37, 0x67, 0x0a, 0x00
.L_0:


//--------------------- .nv.shared.reserved.0     --------------------------
	.section	.nv.shared.reserved.0,"aw",@nobits
	.weak		__nv_reservedSMEM_offset_0_alias
	.size		__nv_reservedSMEM_offset_0_alias, 0, 64
	.other		__nv_reservedSMEM_offset_0_alias,@"STO_CUDA_RESERVED_SHARED STV_DEFAULT"
__nv_reservedSMEM_offset_0_alias:
	.zero		0
	.zero		64


//--------------------- .nv.constant0._Z7computefifffPfS_ff --------------------------
	.section	.nv.constant0._Z7computefifffPfS_ff,"a",@progbits
	.sectionflags	@""
	.align	4
.nv.constant0._Z7computefifffPfS_ff:
	.zero		944


//--------------------- SYMBOLS --------------------------

	.type		.nv.reservedSmem.offset0,@object
	.size		.nv.reservedSmem.offset0,0x4
	.type		vprintf,@function
